	.headerflags	@"EF_CUDA_TEXMODE_UNIFIED EF_CUDA_64BIT_ADDRESS EF_CUDA_ACCELERATORS EF_CUDA_SM90 EF_CUDA_VIRTUAL_SM(EF_CUDA_SM90)"
	.elftype	@"ET_EXEC"


//--------------------- .nv.info                  --------------------------
	.section	.nv.info,"",@"SHT_CUDA_INFO"
	.align	4


	//----- nvinfo : EIATTR_REGCOUNT
	.align		4
        /*0000*/ 	.byte	0x04, 0x2f
        /*0002*/ 	.short	(.L_3 - .L_2)
	.align		4
.L_2:
        /*0004*/ 	.word	index@(triton_poi_fused__native_batch_norm_legit_no_training_relu_1)
        /*0008*/ 	.word	0x00000012


	//----- nvinfo : EIATTR_MIN_STACK_SIZE
	.align		4
.L_3:
        /*000c*/ 	.byte	0x04, 0x12
        /*000e*/ 	.short	(.L_5 - .L_4)
	.align		4
.L_4:
        /*0010*/ 	.word	index@(triton_poi_fused__native_batch_norm_legit_no_training_relu_1)
        /*0014*/ 	.word	0x00000000


	//----- nvinfo : EIATTR_FRAME_SIZE
	.align		4
.L_5:
        /*0018*/ 	.byte	0x04, 0x11
        /*001a*/ 	.short	(.L_7 - .L_6)
	.align		4
.L_6:
        /*001c*/ 	.word	index@(triton_poi_fused__native_batch_norm_legit_no_training_relu_1)
        /*0020*/ 	.word	0x00000000


	//----- nvinfo : EIATTR_MIN_STACK_SIZE
	.align		4
.L_7:
        /*0024*/ 	.byte	0x04, 0x12
        /*0026*/ 	.short	(.L_9 - .L_8)
	.align		4
.L_8:
        /*0028*/ 	.word	index@(triton_poi_fused__native_batch_norm_legit_no_training_relu_1)
        /*002c*/ 	.word	0x00000000
.L_9:


//--------------------- .nv.info.triton_poi_fused__native_batch_norm_legit_no_training_relu_1 --------------------------
	.section	.nv.info.triton_poi_fused__native_batch_norm_legit_no_training_relu_1,"",@"SHT_CUDA_INFO"
	.sectionflags	@""
	.align	4


	//----- nvinfo : EIATTR_CUDA_API_VERSION
	.align		4
        /*0000*/ 	.byte	0x04, 0x37
        /*0002*/ 	.short	(.L_11 - .L_10)
.L_10:
        /*0004*/ 	.word	0x0000007c


	//----- nvinfo : EIATTR_KPARAM_INFO
	.align		4
.L_11:
        /*0008*/ 	.byte	0x04, 0x17
        /*000a*/ 	.short	(.L_13 - .L_12)
.L_12:
        /*000c*/ 	.word	0x00000000
        /*0010*/ 	.short	0x0006
        /*0012*/ 	.short	0x0030
        /*0014*/ 	.byte	0x00, 0xf0, 0x11, 0x00


	//----- nvinfo : EIATTR_KPARAM_INFO
	.align		4
.L_13:
        /*0018*/ 	.byte	0x04, 0x17
        /*001a*/ 	.short	(.L_15 - .L_14)
.L_14:
        /*001c*/ 	.word	0x00000000
        /*0020*/ 	.short	0x0005
        /*0022*/ 	.short	0x0028
        /*0024*/ 	.byte	0x00, 0xf4, 0x21, 0x00


	//----- nvinfo : EIATTR_KPARAM_INFO
	.align		4
.L_15:
        /*0028*/ 	.byte	0x04, 0x17
        /*002a*/ 	.short	(.L_17 - .L_16)
.L_16:
        /*002c*/ 	.word	0x00000000
        /*0030*/ 	.short	0x0004
        /*0032*/ 	.short	0x0020
        /*0034*/ 	.byte	0x00, 0xf4, 0x21, 0x00


	//----- nvinfo : EIATTR_KPARAM_INFO
	.align		4
.L_17:
        /*0038*/ 	.byte	0x04, 0x17
        /*003a*/ 	.short	(.L_19 - .L_18)
.L_18:
        /*003c*/ 	.word	0x00000000
        /*0040*/ 	.short	0x0003
        /*0042*/ 	.short	0x0018
        /*0044*/ 	.byte	0x00, 0xf4, 0x21, 0x00


	//----- nvinfo : EIATTR_KPARAM_INFO
	.align		4
.L_19:
        /*0048*/ 	.byte	0x04, 0x17
        /*004a*/ 	.short	(.L_21 - .L_20)
.L_20:
        /*004c*/ 	.word	0x00000000
        /*0050*/ 	.short	0x0002
        /*0052*/ 	.short	0x0010
        /*0054*/ 	.byte	0x00, 0xf4, 0x21, 0x00


	//----- nvinfo : EIATTR_KPARAM_INFO
	.align		4
.L_21:
        /*0058*/ 	.byte	0x04, 0x17
        /*005a*/ 	.short	(.L_23 - .L_22)
.L_22:
        /*005c*/ 	.word	0x00000000
        /*0060*/ 	.short	0x0001
        /*0062*/ 	.short	0x0008
        /*0064*/ 	.byte	0x00, 0xf4, 0x21, 0x00


	//----- nvinfo : EIATTR_KPARAM_INFO
	.align		4
.L_23:
        /*0068*/ 	.byte	0x04, 0x17
        /*006a*/ 	.short	(.L_25 - .L_24)
.L_24:
        /*006c*/ 	.word	0x00000000
        /*0070*/ 	.short	0x0000
        /*0072*/ 	.short	0x0000
        /*0074*/ 	.byte	0x00, 0xf4, 0x21, 0x00


	//----- nvinfo : EIATTR_SPARSE_MMA_MASK
	.align		4
.L_25:
        /*0078*/ 	.byte	0x03, 0x50
        /*007a*/ 	.short	0x0000


	//----- nvinfo : EIATTR_MAXREG_COUNT
	.align		4
        /*007c*/ 	.byte	0x03, 0x1b
        /*007e*/ 	.short	0x00ff


	//----- nvinfo : EIATTR_EXIT_INSTR_OFFSETS
	.align		4
        /*0080*/ 	.byte	0x04, 0x1c
        /*0082*/ 	.short	(.L_27 - .L_26)


	//   ....[0]....
.L_26:
        /*0084*/ 	.word	0x00000300


	//   ....[1]....
        /*0088*/ 	.word	0x00000320


	//----- nvinfo : EIATTR_REQNTID
	.align		4
.L_27:
        /*008c*/ 	.byte	0x04, 0x10
        /*008e*/ 	.short	(.L_29 - .L_28)
.L_28:
        /*0090*/ 	.word	0x00000080
        /*0094*/ 	.word	0x00000001
        /*0098*/ 	.word	0x00000001


	//----- nvinfo : EIATTR_CBANK_PARAM_SIZE
	.align		4
.L_29:
        /*009c*/ 	.byte	0x03, 0x19
        /*009e*/ 	.short	0x0034


	//----- nvinfo : EIATTR_PARAM_CBANK
	.align		4
        /*00a0*/ 	.byte	0x04, 0x0a
        /*00a2*/ 	.short	(.L_31 - .L_30)
	.align		4
.L_30:
        /*00a4*/ 	.word	index@(.nv.constant0.triton_poi_fused__native_batch_norm_legit_no_training_relu_1)
        /*00a8*/ 	.short	0x0210
        /*00aa*/ 	.short	0x0034


	//----- nvinfo : EIATTR_SW_WAR
	.align		4
.L_31:
        /*00ac*/ 	.byte	0x04, 0x36
        /*00ae*/ 	.short	(.L_33 - .L_32)
.L_32:
        /*00b0*/ 	.word	0x00000008
.L_33:


//--------------------- .nv.callgraph             --------------------------
	.section	.nv.callgraph,"",@"SHT_CUDA_CALLGRAPH"
	.align	4
	.sectionentsize	8
	.align		4
        /*0000*/ 	.word	0x00000000
	.align		4
        /*0004*/ 	.word	0xffffffff
	.align		4
        /*0008*/ 	.word	0x00000000
	.align		4
        /*000c*/ 	.word	0xfffffffe
	.align		4
        /*0010*/ 	.word	0x00000000
	.align		4
        /*0014*/ 	.word	0xfffffffd
	.align		4
        /*0018*/ 	.word	0x00000000
	.align		4
        /*001c*/ 	.word	0xfffffffc


//--------------------- .nv.constant4             --------------------------
	.section	.nv.constant4,"a",@progbits
	.align	8
	.align		8
.nv.constant4:
        /*0000*/ 	.dword	_$_str
	.align		8
        /*0008*/ 	.dword	_$_str_$_2


//--------------------- .text.triton_poi_fused__native_batch_norm_legit_no_training_relu_1 --------------------------
	.section	.text.triton_poi_fused__native_batch_norm_legit_no_training_relu_1,"ax",@progbits
	.align	128
        .global         triton_poi_fused__native_batch_norm_legit_no_training_relu_1
        .type           triton_poi_fused__native_batch_norm_legit_no_training_relu_1,@function
        .size           triton_poi_fused__native_batch_norm_legit_no_training_relu_1,(.L_x_1 - triton_poi_fused__native_batch_norm_legit_no_training_relu_1)
        .other          triton_poi_fused__native_batch_norm_legit_no_training_relu_1,@"STO_CUDA_ENTRY STV_DEFAULT"
triton_poi_fused__native_batch_norm_legit_no_training_relu_1:
.text.triton_poi_fused__native_batch_norm_legit_no_training_relu_1:
[----:B------:R-:W0:Y:S01]  /*0000*/  LDC R1, c[0x0][0x28] ;  /* 0x00000a00ff017b82 */ /* 0x000e220000000800 */
[----:B------:R-:W1:Y:S07]  /*0010*/  S2R R0, SR_TID.X ;  /* 0x0000000000007919 */ /* 0x000e6e0000002100 */
[----:B------:R-:W2:Y:S01]  /*0020*/  LDC.64 R8, c[0x0][0x220] ;  /* 0x00008800ff087b82 */ /* 0x000ea20000000a00 */
[----:B------:R-:W-:Y:S01]  /*0030*/  HFMA2.MMA R14, -RZ, RZ, 0, 0 ;  /* 0x00000000ff0e7435 */ /* 0x000fe200000001ff */
[----:B------:R-:W-:Y:S01]  /*0040*/  ULDC.64 UR4, c[0x0][0x208] ;  /* 0x0000820000047ab9 */ /* 0x000fe20000000a00 */
[----:B------:R-:W3:Y:S05]  /*0050*/  S2R R3, SR_CTAID.X ;  /* 0x0000000000037919 */ /* 0x000eea0000002500 */
[----:B------:R-:W4:Y:S08]  /*0060*/  LDC.64 R4, c[0x0][0x210] ;  /* 0x00008400ff047b82 */ /* 0x000f300000000a00 */
[----:B------:R-:W5:Y:S08]  /*0070*/  LDC.64 R6, c[0x0][0x218] ;  /* 0x00008600ff067b82 */ /* 0x000f700000000a00 */
[----:B------:R-:W5:Y:S01]  /*0080*/  LDC.64 R10, c[0x0][0x228] ;  /* 0x00008a00ff0a7b82 */ /* 0x000f620000000a00 */
[----:B-1----:R-:W-:-:S07]  /*0090*/  LOP3.LUT R0, R0, 0x7f, RZ, 0xc0, !PT ;  /* 0x0000007f00007812 */ /* 0x002fce00078ec0ff */
[----:B------:R-:W1:Y:S01]  /*00a0*/  LDC.64 R12, c[0x0][0x230] ;  /* 0x00008c00ff0c7b82 */ /* 0x000e620000000a00 */
[----:B---3--:R-:W-:Y:S02]  /*00b0*/  SHF.R.S32.HI R2, RZ, 0x18, R3 ;  /* 0x00000018ff027819 */ /* 0x008fe40000011403 */
[----:B------:R-:W-:Y:S02]  /*00c0*/  LEA R0, R3, R0, 0x7 ;  /* 0x0000000003007211 */ /* 0x000fe400078e38ff */
[----:B------:R-:W-:Y:S02]  /*00d0*/  SGXT R3, R2, 0x1 ;  /* 0x000000010203781a */ /* 0x000fe40000000200 */
[----:B------:R-:W-:Y:S02]  /*00e0*/  ISETP.GE.AND P0, PT, R0, 0x100, PT ;  /* 0x000001000000780c */ /* 0x000fe40003f06270 */
[----:B------:R-:W-:-:S04]  /*00f0*/  LEA.HI R3, R3, R0, RZ, 0x6 ;  /* 0x0000000003037211 */ /* 0x000fc800078f30ff */
[----:B------:R-:W-:-:S04]  /*0100*/  LOP3.LUT R3, R3, 0xffffffc0, RZ, 0xc0, !PT ;  /* 0xffffffc003037812 */ /* 0x000fc800078ec0ff */
[----:B------:R-:W-:-:S05]  /*0110*/  IADD3 R15, R0, -R3, RZ ;  /* 0x80000003000f7210 */ /* 0x000fca0007ffe0ff */
[----:B--2---:R-:W-:-:S05]  /*0120*/  IMAD.WIDE R8, R15, 0x4, R8 ;  /* 0x000000040f087825 */ /* 0x004fca00078e0208 */
[----:B------:R2:W3:Y:S01]  /*0130*/  @!P0 LDG.E.EL R14, desc[UR4][R8.64] ;  /* 0x00000004080e8981 */ /* 0x0004e2000c2e1900 */
[----:B------:R-:W-:Y:S01]  /*0140*/  CS2R R2, SRZ ;  /* 0x0000000000027805 */ /* 0x000fe2000001ff00 */
[----:B----4-:R-:W-:-:S04]  /*0150*/  IMAD.WIDE R4, R0, 0x4, R4 ;  /* 0x0000000400047825 */ /* 0x010fc800078e0204 */
[C---:B-----5:R-:W-:Y:S01]  /*0160*/  IMAD.WIDE R6, R15.reuse, 0x4, R6 ;  /* 0x000000040f067825 */ /* 0x060fe200078e0206 */
[----:B------:R4:W5:Y:S03]  /*0170*/  @!P0 LDG.E R2, desc[UR4][R4.64] ;  /* 0x0000000404028981 */ /* 0x000966000c1e1900 */
[C---:B0-2---:R-:W-:Y:S01]  /*0180*/  IMAD.WIDE R8, R15.reuse, 0x4, R10 ;  /* 0x000000040f087825 */ /* 0x045fe200078e020a */
[----:B------:R0:W5:Y:S03]  /*0190*/  @!P0 LDG.E.EL R3, desc[UR4][R6.64] ;  /* 0x0000000406038981 */ /* 0x000166000c2e1900 */
[----:B-1----:R-:W-:Y:S01]  /*01a0*/  IMAD.WIDE R10, R15, 0x4, R12 ;  /* 0x000000040f0a7825 */ /* 0x002fe200078e020c */
[----:B------:R-:W-:Y:S01]  /*01b0*/  CS2R R12, SRZ ;  /* 0x00000000000c7805 */ /* 0x000fe2000001ff00 */
[----:B----4-:R-:W1:Y:S05]  /*01c0*/  LDC.64 R4, c[0x0][0x238] ;  /* 0x00008e00ff047b82 */ /* 0x010e6a0000000a00 */
[----:B------:R-:W2:Y:S04]  /*01d0*/  @!P0 LDG.E.EL R12, desc[UR4][R8.64] ;  /* 0x00000004080c8981 */ /* 0x000ea8000c2e1900 */
[----:B------:R-:W2:Y:S01]  /*01e0*/  @!P0 LDG.E.EL R13, desc[UR4][R10.64] ;  /* 0x000000040a0d8981 */ /* 0x000ea2000c2e1900 */
[----:B0-----:R-:W-:Y:S01]  /*01f0*/  MOV R6, 0x3e800000 ;  /* 0x3e80000000067802 */ /* 0x001fe20000000f00 */
[----:B---3--:R-:W-:-:S04]  /*0200*/  FADD R14, R14, 9.9999997473787516356e-06 ;  /* 0x3727c5ac0e0e7421 */ /* 0x008fc80000000000 */
[----:B------:R-:W0:Y:S01]  /*0210*/  MUFU.SQRT R15, R14 ;  /* 0x0000000e000f7308 */ /* 0x000e220000002000 */
[----:B-----5:R-:W-:Y:S01]  /*0220*/  FADD R2, -R3, R2 ;  /* 0x0000000203027221 */ /* 0x020fe20000000100 */
[C---:B0-----:R-:W-:Y:S02]  /*0230*/  FSETP.GT.AND P1, PT, R15.reuse, 8.50705917302346158658e+37, PT ;  /* 0x7e8000000f00780b */ /* 0x041fe40003f24000 */
[----:B------:R-:W-:Y:S02]  /*0240*/  FSETP.GEU.AND P2, PT, R15, 1.175494350822287508e-38, PT ;  /* 0x008000000f00780b */ /* 0x000fe40003f4e000 */
[----:B------:R-:W-:-:S09]  /*0250*/  FSEL R6, R6, 1, P1 ;  /* 0x3f80000006067808 */ /* 0x000fd20000800000 */
[----:B------:R-:W-:Y:S02]  /*0260*/  @P1 FMUL R15, R15, 0.25 ;  /* 0x3e8000000f0f1820 */ /* 0x000fe40000400000 */
[----:B------:R-:W-:Y:S02]  /*0270*/  @!P2 FMUL R6, R6, 16777216 ;  /* 0x4b8000000606a820 */ /* 0x000fe40000400000 */
[----:B------:R-:W-:-:S06]  /*0280*/  @!P2 FMUL R15, R15, 16777216 ;  /* 0x4b8000000f0fa820 */ /* 0x000fcc0000400000 */
[----:B------:R-:W0:Y:S02]  /*0290*/  MUFU.RCP R15, R15 ;  /* 0x0000000f000f7308 */ /* 0x000e240000001000 */
[----:B0-----:R-:W-:-:S04]  /*02a0*/  FMUL R3, R15, R6 ;  /* 0x000000060f037220 */ /* 0x001fc80000400000 */
[----:B------:R-:W-:-:S04]  /*02b0*/  FMUL R2, R2, R3 ;  /* 0x0000000302027220 */ /* 0x000fc80000400000 */
[----:B--2---:R-:W-:Y:S01]  /*02c0*/  FFMA R12, R2, R12, R13 ;  /* 0x0000000c020c7223 */ /* 0x004fe2000000000d */
[----:B-1----:R-:W-:-:S04]  /*02d0*/  IMAD.WIDE R2, R0, 0x4, R4 ;  /* 0x0000000400027825 */ /* 0x002fc800078e0204 */
[----:B------:R-:W-:-:S04]  /*02e0*/  FSETP.GEU.AND P1, PT, R12, RZ, PT ;  /* 0x000000ff0c00720b */ /* 0x000fc80003f2e000 */
[----:B------:R-:W-:Y:S01]  /*02f0*/  FSEL R5, R12, RZ, P1 ;  /* 0x000000ff0c057208 */ /* 0x000fe20000800000 */
[----:B------:R-:W-:Y:S08]  /*0300*/  @P0 EXIT ;  /* 0x000000000000094d */ /* 0x000ff00003800000 */
[----:B------:R-:W-:Y:S01]  /*0310*/  STG.E desc[UR4][R2.64], R5 ;  /* 0x0000000502007986 */ /* 0x000fe2000c101904 */
[----:B------:R-:W-:Y:S05]  /*0320*/  EXIT ;  /* 0x000000000000794d */ /* 0x000fea0003800000 */
.L_x_0:
[----:B------:R-:W-:-:S00]  /*0330*/  BRA `(.L_x_0) ;  /* 0xfffffffc00fc7947 */ /* 0x000fc0000383ffff */
[----:B------:R-:W-:-:S00]  /*0340*/  NOP ;  /* 0x0000000000007918 */ /* 0x000fc00000000000 */
        /* <DEDUP_REMOVED lines=11> */
.L_x_1:


//--------------------- .nv.global.init           --------------------------
	.section	.nv.global.init,"aw",@progbits
.nv.global.init:
	.type		_$_str,@object
	.size		_$_str,(_$_str_$_2 - _$_str)
_$_str:
        /*0000*/ 	.byte	0x5f, 0x5f, 0x43, 0x55, 0x44, 0x41, 0x5f, 0x46, 0x54, 0x5a, 0x00
	.type		_$_str_$_2,@object
	.size		_$_str_$_2,(.L_1 - _$_str_$_2)
_$_str_$_2:
        /*000b*/ 	.byte	0x5f, 0x5f, 0x43, 0x55, 0x44, 0x41, 0x5f, 0x50, 0x52, 0x45, 0x43, 0x5f, 0x53, 0x51, 0x52, 0x54
        /*001b*/ 	.byte	0x00
.L_1:


//--------------------- .nv.constant0.triton_poi_fused__native_batch_norm_legit_no_training_relu_1 --------------------------
	.section	.nv.constant0.triton_poi_fused__native_batch_norm_legit_no_training_relu_1,"a",@progbits
	.sectionflags	@""
	.align	4
.nv.constant0.triton_poi_fused__native_batch_norm_legit_no_training_relu_1:
	.zero		580
